//
// Generated by NVIDIA NVVM Compiler
//
// Compiler Build ID: CL-36424714
// Cuda compilation tools, release 13.0, V13.0.88
// Based on NVVM 20.0.0
//

.version 9.0
.target sm_100
.address_size 64

	// .globl	_Z8calcHistPiS_iii
.extern .shared .align 16 .b8 hist_sm[];

.visible .entry _Z8calcHistPiS_iii(
	.param .u64 .ptr .align 1 _Z8calcHistPiS_iii_param_0,
	.param .u64 .ptr .align 1 _Z8calcHistPiS_iii_param_1,
	.param .u32 _Z8calcHistPiS_iii_param_2,
	.param .u32 _Z8calcHistPiS_iii_param_3,
	.param .u32 _Z8calcHistPiS_iii_param_4
)
{
	.reg .pred 	%p<4>;
	.reg .b32 	%r<27>;
	.reg .b64 	%rd<9>;

	ld.param.u64 	%rd1, [_Z8calcHistPiS_iii_param_0];
	ld.param.u64 	%rd2, [_Z8calcHistPiS_iii_param_1];
	ld.param.u32 	%r5, [_Z8calcHistPiS_iii_param_2];
	ld.param.u32 	%r6, [_Z8calcHistPiS_iii_param_3];
	ld.param.u32 	%r7, [_Z8calcHistPiS_iii_param_4];
	mov.u32 	%r8, %ctaid.y;
	mov.u32 	%r9, %ntid.y;
	mov.u32 	%r10, %tid.y;
	mad.lo.s32 	%r1, %r8, %r9, %r10;
	mov.u32 	%r11, %ctaid.x;
	mov.u32 	%r12, %ntid.x;
	mov.u32 	%r13, %tid.x;
	mad.lo.s32 	%r2, %r11, %r12, %r13;
	mad.lo.s32 	%r3, %r10, %r12, %r13;
	setp.ge.u32 	%p1, %r3, %r7;
	shl.b32 	%r14, %r3, 2;
	mov.u32 	%r15, hist_sm;
	add.s32 	%r4, %r15, %r14;
	@%p1 bra 	$L__BB0_2;
	mov.b32 	%r16, 0;
	st.shared.u32 	[%r4], %r16;
$L__BB0_2:
	bar.sync 	0;
	max.s32 	%r17, %r1, %r2;
	setp.ge.s32 	%p2, %r17, %r6;
	@%p2 bra 	$L__BB0_4;
	mad.lo.s32 	%r18, %r6, %r1, %r2;
	cvta.to.global.u64 	%rd3, %rd1;
	mul.wide.s32 	%rd4, %r18, 4;
	add.s64 	%rd5, %rd3, %rd4;
	ld.global.u32 	%r19, [%rd5];
	div.s32 	%r20, %r19, %r5;
	shl.b32 	%r21, %r20, 2;
	add.s32 	%r23, %r15, %r21;
	atom.shared.add.u32 	%r24, [%r23], 1;
$L__BB0_4:
	setp.ge.u32 	%p3, %r3, %r7;
	bar.sync 	0;
	@%p3 bra 	$L__BB0_6;
	cvta.to.global.u64 	%rd6, %rd2;
	mul.wide.u32 	%rd7, %r3, 4;
	add.s64 	%rd8, %rd6, %rd7;
	ld.shared.u32 	%r25, [%r4];
	atom.global.add.u32 	%r26, [%rd8], %r25;
$L__BB0_6:
	ret;

}


// ===== COMPILED SASS (sm_100) =====

	.target	sm_100

	.elftype	@"ET_EXEC"


//--------------------- .note.nv.tkinfo           --------------------------
	.section	.note.nv.tkinfo,"",@"SHT_NOTE"
	.sectionflags	@"SHF_NOTE_NV_TKINFO"
	.tkinfo
        /*0018*/ 	.word	0x00000002
        /*0030*/ 	.string	""
        /*0030*/ 	.string	"ptxas"
        /*0030*/ 	.string	"Cuda compilation tools, release 13.0, V13.0.88"
        /*0030*/ 	.string	"Build cuda_13.0.r13.0/compiler.36424714_0"
        /*0030*/ 	.string	"-arch sm_100 -m 64 "



//--------------------- .note.nv.cuinfo           --------------------------
	.section	.note.nv.cuinfo,"",@"SHT_NOTE"
	.sectionflags	@"SHF_NOTE_NV_CUINFO"
        /*0018*/ 	.short	0x0002
        /*001a*/ 	.short	0x0064
        /*001c*/ 	.short	0x0082
	.zero		2


//--------------------- .nv.info                  --------------------------
	.section	.nv.info,"",@"SHT_CUDA_INFO"
	.align	4


	//----- nvinfo : EIATTR_REGCOUNT
	.align		4
        /*0000*/ 	.byte	0x04, 0x2f
        /*0002*/ 	.short	(.L_1 - .L_0)
	.align		4
.L_0:
        /*0004*/ 	.word	index@(_Z8calcHistPiS_iii)
        /*0008*/ 	.word	0x0000000e


	//----- nvinfo : EIATTR_FRAME_SIZE
	.align		4
.L_1:
        /*000c*/ 	.byte	0x04, 0x11
        /*000e*/ 	.short	(.L_3 - .L_2)
	.align		4
.L_2:
        /*0010*/ 	.word	index@(_Z8calcHistPiS_iii)
        /*0014*/ 	.word	0x00000000


	//----- nvinfo : EIATTR_MIN_STACK_SIZE
	.align		4
.L_3:
        /*0018*/ 	.byte	0x04, 0x12
        /*001a*/ 	.short	(.L_5 - .L_4)
	.align		4
.L_4:
        /*001c*/ 	.word	index@(_Z8calcHistPiS_iii)
        /*0020*/ 	.word	0x00000000
.L_5:


//--------------------- .nv.compat                --------------------------
	.section	.nv.compat,"",@"SHT_CUDA_COMPAT_INFO"
	.align	4
        /*0000*/ 	.byte	0x02, 0x09, 0x00, 0x00, 0x02, 0x02, 0x01, 0x00, 0x02, 0x05, 0x05, 0x00, 0x03, 0x07, 0x01, 0x01
        /*0010*/ 	.byte	0x02, 0x03, 0x00, 0x00, 0x02, 0x06, 0x01, 0x00, 0x04, 0x0b, 0x08, 0x00, 0x09, 0x00, 0x00, 0x00
        /*0020*/ 	.byte	0x00, 0x00, 0x00, 0x00


//--------------------- .nv.info._Z8calcHistPiS_iii --------------------------
	.section	.nv.info._Z8calcHistPiS_iii,"",@"SHT_CUDA_INFO"
	.sectionflags	@""
	.align	4


	//----- nvinfo : EIATTR_CUDA_API_VERSION
	.align		4
        /*0000*/ 	.byte	0x04, 0x37
        /*0002*/ 	.short	(.L_7 - .L_6)
.L_6:
        /*0004*/ 	.word	0x00000082


	//----- nvinfo : EIATTR_KPARAM_INFO
	.align		4
.L_7:
        /*0008*/ 	.byte	0x04, 0x17
        /*000a*/ 	.short	(.L_9 - .L_8)
.L_8:
        /*000c*/ 	.word	0x00000000
        /*0010*/ 	.short	0x0004
        /*0012*/ 	.short	0x0018
        /*0014*/ 	.byte	0x00, 0xf0, 0x11, 0x00


	//----- nvinfo : EIATTR_KPARAM_INFO
	.align		4
.L_9:
        /*0018*/ 	.byte	0x04, 0x17
        /*001a*/ 	.short	(.L_11 - .L_10)
.L_10:
        /*001c*/ 	.word	0x00000000
        /*0020*/ 	.short	0x0003
        /*0022*/ 	.short	0x0014
        /*0024*/ 	.byte	0x00, 0xf0, 0x11, 0x00


	//----- nvinfo : EIATTR_KPARAM_INFO
	.align		4
.L_11:
        /*0028*/ 	.byte	0x04, 0x17
        /*002a*/ 	.short	(.L_13 - .L_12)
.L_12:
        /*002c*/ 	.word	0x00000000
        /*0030*/ 	.short	0x0002
        /*0032*/ 	.short	0x0010
        /*0034*/ 	.byte	0x00, 0xf0, 0x11, 0x00


	//----- nvinfo : EIATTR_KPARAM_INFO
	.align		4
.L_13:
        /*0038*/ 	.byte	0x04, 0x17
        /*003a*/ 	.short	(.L_15 - .L_14)
.L_14:
        /*003c*/ 	.word	0x00000000
        /*0040*/ 	.short	0x0001
        /*0042*/ 	.short	0x0008
        /*0044*/ 	.byte	0x00, 0xf5, 0x21, 0x00


	//----- nvinfo : EIATTR_KPARAM_INFO
	.align		4
.L_15:
        /*0048*/ 	.byte	0x04, 0x17
        /*004a*/ 	.short	(.L_17 - .L_16)
.L_16:
        /*004c*/ 	.word	0x00000000
        /*0050*/ 	.short	0x0000
        /*0052*/ 	.short	0x0000
        /*0054*/ 	.byte	0x00, 0xf5, 0x21, 0x00


	//----- nvinfo : EIATTR_SPARSE_MMA_MASK
	.align		4
.L_17:
        /*0058*/ 	.byte	0x03, 0x50
        /*005a*/ 	.short	0x0000


	//----- nvinfo : EIATTR_MAXREG_COUNT
	.align		4
        /*005c*/ 	.byte	0x03, 0x1b
        /*005e*/ 	.short	0x00ff


	//----- nvinfo : EIATTR_NUM_BARRIERS
	.align		4
        /*0060*/ 	.byte	0x02, 0x4c
        /*0062*/ 	.byte	0x01
	.zero		1


	//----- nvinfo : EIATTR_MERCURY_ISA_VERSION
	.align		4
        /*0064*/ 	.byte	0x03, 0x5f
        /*0066*/ 	.short	0x0101


	//----- nvinfo : EIATTR_VRC_CTA_INIT_COUNT
	.align		4
        /*0068*/ 	.byte	0x02, 0x4a
	.zero		1
	.zero		1


	//----- nvinfo : EIATTR_EXIT_INSTR_OFFSETS
	.align		4
        /*006c*/ 	.byte	0x04, 0x1c
        /*006e*/ 	.short	(.L_19 - .L_18)


	//   ....[0]....
.L_18:
        /*0070*/ 	.word	0x00000380


	//   ....[1]....
        /*0074*/ 	.word	0x000003d0


	//----- nvinfo : EIATTR_CRS_STACK_SIZE
	.align		4
.L_19:
        /*0078*/ 	.byte	0x04, 0x1e
        /*007a*/ 	.short	(.L_21 - .L_20)
.L_20:
        /*007c*/ 	.word	0x00000000


	//----- nvinfo : EIATTR_CBANK_PARAM_SIZE
	.align		4
.L_21:
        /*0080*/ 	.byte	0x03, 0x19
        /*0082*/ 	.short	0x001c


	//----- nvinfo : EIATTR_PARAM_CBANK
	.align		4
        /*0084*/ 	.byte	0x04, 0x0a
        /*0086*/ 	.short	(.L_23 - .L_22)
	.align		4
.L_22:
        /*0088*/ 	.word	index@(.nv.constant0._Z8calcHistPiS_iii)
        /*008c*/ 	.short	0x0380
        /*008e*/ 	.short	0x001c


	//----- nvinfo : EIATTR_SW_WAR
	.align		4
.L_23:
        /*0090*/ 	.byte	0x04, 0x36
        /*0092*/ 	.short	(.L_25 - .L_24)
.L_24:
        /*0094*/ 	.word	0x00000008
.L_25:


//--------------------- .nv.callgraph             --------------------------
	.section	.nv.callgraph,"",@"SHT_CUDA_CALLGRAPH"
	.align	4
	.sectionentsize	8
	.align		4
        /*0000*/ 	.word	0x00000000
	.align		4
        /*0004*/ 	.word	0xffffffff
	.align		4
        /*0008*/ 	.word	0x00000000
	.align		4
        /*000c*/ 	.word	0xfffffffe
	.align		4
        /*0010*/ 	.word	0x00000000
	.align		4
        /*0014*/ 	.word	0xfffffffd
	.align		4
        /*0018*/ 	.word	0x00000000
	.align		4
        /*001c*/ 	.word	0xfffffffc


//--------------------- .text._Z8calcHistPiS_iii  --------------------------
	.section	.text._Z8calcHistPiS_iii,"ax",@progbits
	.align	128
        .global         _Z8calcHistPiS_iii
        .type           _Z8calcHistPiS_iii,@function
        .size           _Z8calcHistPiS_iii,(.L_x_3 - _Z8calcHistPiS_iii)
        .other          _Z8calcHistPiS_iii,@"STO_CUDA_ENTRY STV_DEFAULT"
_Z8calcHistPiS_iii:
.text._Z8calcHistPiS_iii:
[----:B------:R-:W-:Y:S01]  /*0000*/  LDC R1, c[0x0][0x37c] ;  /* 0x0000df00ff017b82 */ /* 0x000fe20000000800 */
[----:B------:R-:W0:Y:S07]  /*0010*/  S2R R2, SR_TID.Y ;  /* 0x0000000000027919 */ /* 0x000e2e0000002200 */
[----:B------:R-:W1:Y:S01]  /*0020*/  LDC R3, c[0x0][0x364] ;  /* 0x0000d900ff037b82 */ /* 0x000e620000000800 */
[----:B------:R-:W2:Y:S01]  /*0030*/  LDCU UR7, c[0x0][0x398] ;  /* 0x00007300ff0777ac */ /* 0x000ea20008000800 */
[----:B------:R-:W-:Y:S01]  /*0040*/  BSSY.RECONVERGENT B0, `(.L_x_0) ;  /* 0x0000032000007945 */ /* 0x000fe20003800200 */
[----:B------:R-:W0:Y:S01]  /*0050*/  S2R R6, SR_TID.X ;  /* 0x0000000000067919 */ /* 0x000e220000002100 */
[----:B------:R-:W3:Y:S04]  /*0060*/  LDCU UR8, c[0x0][0x394] ;  /* 0x00007280ff0877ac */ /* 0x000ee80008000800 */
[----:B------:R-:W0:Y:S08]  /*0070*/  LDC R5, c[0x0][0x360] ;  /* 0x0000d800ff057b82 */ /* 0x000e300000000800 */
[----:B------:R-:W1:Y:S08]  /*0080*/  S2UR UR4, SR_CTAID.Y ;  /* 0x00000000000479c3 */ /* 0x000e700000002600 */
[----:B------:R-:W4:Y:S08]  /*0090*/  S2UR UR6, SR_CTAID.X ;  /* 0x00000000000679c3 */ /* 0x000f300000002500 */
[----:B------:R-:W5:Y:S01]  /*00a0*/  S2UR UR5, SR_CgaCtaId ;  /* 0x00000000000579c3 */ /* 0x000f620000008800 */
[----:B0-----:R-:W-:-:S02]  /*00b0*/  IMAD R0, R2, R5, R6 ;  /* 0x0000000502007224 */ /* 0x001fc400078e0206 */
[----:B-1----:R-:W-:Y:S01]  /*00c0*/  IMAD R3, R3, UR4, R2 ;  /* 0x0000000403037c24 */ /* 0x002fe2000f8e0202 */
[----:B------:R-:W-:Y:S02]  /*00d0*/  UMOV UR4, 0x400 ;  /* 0x0000040000047882 */ /* 0x000fe40000000000 */
[----:B--2---:R-:W-:Y:S01]  /*00e0*/  ISETP.GE.U32.AND P0, PT, R0, UR7, PT ;  /* 0x0000000700007c0c */ /* 0x004fe2000bf06070 */
[----:B----4-:R-:W-:Y:S01]  /*00f0*/  IMAD R6, R5, UR6, R6 ;  /* 0x0000000605067c24 */ /* 0x010fe2000f8e0206 */
[----:B------:R-:W0:Y:S04]  /*0100*/  LDCU.64 UR6, c[0x0][0x358] ;  /* 0x00006b00ff0677ac */ /* 0x000e280008000a00 */
[----:B------:R-:W-:Y:S01]  /*0110*/  VIMNMX R2, PT, PT, R3, R6, !PT ;  /* 0x0000000603027248 */ /* 0x000fe20007fe0100 */
[----:B-----5:R-:W-:-:S03]  /*0120*/  ULEA UR4, UR5, UR4, 0x18 ;  /* 0x0000000405047291 */ /* 0x020fc6000f8ec0ff */
[----:B---3--:R-:W-:-:S03]  /*0130*/  ISETP.GE.AND P1, PT, R2, UR8, PT ;  /* 0x0000000802007c0c */ /* 0x008fc6000bf26270 */
[----:B------:R-:W-:-:S05]  /*0140*/  LEA R2, R0, UR4, 0x2 ;  /* 0x0000000400027c11 */ /* 0x000fca000f8e10ff */
[----:B------:R1:W-:Y:S01]  /*0150*/  @!P0 STS [R2], RZ ;  /* 0x000000ff02008388 */ /* 0x0003e20000000800 */
[----:B------:R-:W-:Y:S06]  /*0160*/  BAR.SYNC.DEFER_BLOCKING 0x0 ;  /* 0x0000000000007b1d */ /* 0x000fec0000010000 */
[----:B0-----:R-:W-:Y:S05]  /*0170*/  @P1 BRA `(.L_x_1) ;  /* 0x0000000000781947 */ /* 0x001fea0003800000 */
[----:B------:R-:W0:Y:S01]  /*0180*/  LDC.64 R4, c[0x0][0x380] ;  /* 0x0000e000ff047b82 */ /* 0x000e220000000a00 */
[----:B------:R-:W-:-:S07]  /*0190*/  IMAD R3, R3, UR8, R6 ;  /* 0x0000000803037c24 */ /* 0x000fce000f8e0206 */
[----:B------:R-:W2:Y:S01]  /*01a0*/  LDC R9, c[0x0][0x390] ;  /* 0x0000e400ff097b82 */ /* 0x000ea20000000800 */
[----:B0-----:R-:W-:-:S06]  /*01b0*/  IMAD.WIDE R4, R3, 0x4, R4 ;  /* 0x0000000403047825 */ /* 0x001fcc00078e0204 */
[----:B------:R-:W3:Y:S01]  /*01c0*/  LDG.E R4, desc[UR6][R4.64] ;  /* 0x0000000604047981 */ /* 0x000ee2000c1e1900 */
[----:B--2---:R-:W-:-:S04]  /*01d0*/  IABS R8, R9 ;  /* 0x0000000900087213 */ /* 0x004fc80000000000 */
[----:B------:R-:W0:Y:S08]  /*01e0*/  I2F.RP R3, R8 ;  /* 0x0000000800037306 */ /* 0x000e300000209400 */
[----:B0-----:R-:W0:Y:S02]  /*01f0*/  MUFU.RCP R3, R3 ;  /* 0x0000000300037308 */ /* 0x001e240000001000 */
[----:B0-----:R-:W-:-:S06]  /*0200*/  VIADD R6, R3, 0xffffffe ;  /* 0x0ffffffe03067836 */ /* 0x001fcc0000000000 */
[----:B------:R0:W2:Y:S02]  /*0210*/  F2I.FTZ.U32.TRUNC.NTZ R7, R6 ;  /* 0x0000000600077305 */ /* 0x0000a4000021f000 */
[----:B0-----:R-:W-:Y:S02]  /*0220*/  HFMA2 R6, -RZ, RZ, 0, 0 ;  /* 0x00000000ff067431 */ /* 0x001fe400000001ff */
[----:B--2---:R-:W-:-:S04]  /*0230*/  IMAD.MOV R11, RZ, RZ, -R7 ;  /* 0x000000ffff0b7224 */ /* 0x004fc800078e0a07 */
[----:B------:R-:W-:-:S04]  /*0240*/  IMAD R11, R11, R8, RZ ;  /* 0x000000080b0b7224 */ /* 0x000fc800078e02ff */
[----:B------:R-:W-:Y:S01]  /*0250*/  IMAD.HI.U32 R7, R7, R11, R6 ;  /* 0x0000000b07077227 */ /* 0x000fe200078e0006 */
[----:B---3--:R-:W-:Y:S02]  /*0260*/  IABS R5, R4 ;  /* 0x0000000400057213 */ /* 0x008fe40000000000 */
[----:B------:R-:W-:-:S03]  /*0270*/  LOP3.LUT R4, R4, R9, RZ, 0x3c, !PT ;  /* 0x0000000904047212 */ /* 0x000fc600078e3cff */
[----:B------:R-:W-:Y:S01]  /*0280*/  IMAD.HI.U32 R7, R7, R5, RZ ;  /* 0x0000000507077227 */ /* 0x000fe200078e00ff */
[----:B------:R-:W-:-:S03]  /*0290*/  ISETP.GE.AND P2, PT, R4, RZ, PT ;  /* 0x000000ff0400720c */ /* 0x000fc60003f46270 */
[----:B------:R-:W-:-:S04]  /*02a0*/  IMAD.MOV R3, RZ, RZ, -R7 ;  /* 0x000000ffff037224 */ /* 0x000fc800078e0a07 */
[----:B------:R-:W-:-:S05]  /*02b0*/  IMAD R3, R8, R3, R5 ;  /* 0x0000000308037224 */ /* 0x000fca00078e0205 */
[----:B------:R-:W-:-:S13]  /*02c0*/  ISETP.GT.U32.AND P3, PT, R8, R3, PT ;  /* 0x000000030800720c */ /* 0x000fda0003f64070 */
[-C--:B------:R-:W-:Y:S01]  /*02d0*/  @!P3 IADD3 R3, PT, PT, R3, -R8.reuse, RZ ;  /* 0x800000080303b210 */ /* 0x080fe20007ffe0ff */
[----:B------:R-:W-:Y:S01]  /*02e0*/  @!P3 VIADD R7, R7, 0x1 ;  /* 0x000000010707b836 */ /* 0x000fe20000000000 */
[----:B------:R-:W-:Y:S02]  /*02f0*/  ISETP.NE.AND P3, PT, R9, RZ, PT ;  /* 0x000000ff0900720c */ /* 0x000fe40003f65270 */
[----:B------:R-:W-:-:S13]  /*0300*/  ISETP.GE.U32.AND P1, PT, R3, R8, PT ;  /* 0x000000080300720c */ /* 0x000fda0003f26070 */
[----:B------:R-:W-:-:S05]  /*0310*/  @P1 IADD3 R7, PT, PT, R7, 0x1, RZ ;  /* 0x0000000107071810 */ /* 0x000fca0007ffe0ff */
[----:B------:R-:W-:Y:S01]  /*0320*/  @!P2 IMAD.MOV R7, RZ, RZ, -R7 ;  /* 0x000000ffff07a224 */ /* 0x000fe200078e0a07 */
[----:B------:R-:W-:-:S04]  /*0330*/  @!P3 LOP3.LUT R7, RZ, R9, RZ, 0x33, !PT ;  /* 0x00000009ff07b212 */ /* 0x000fc800078e33ff */
[----:B------:R-:W-:-:S05]  /*0340*/  LEA R7, R7, UR4, 0x2 ;  /* 0x0000000407077c11 */ /* 0x000fca000f8e10ff */
[----:B------:R0:W-:Y:S02]  /*0350*/  ATOMS.POPC.INC.32 RZ, [R7+URZ] ;  /* 0x0000000007ff7f8c */ /* 0x0001e4000d8000ff */
.L_x_1:
[----:B------:R-:W-:Y:S05]  /*0360*/  BSYNC.RECONVERGENT B0 ;  /* 0x0000000000007941 */ /* 0x000fea0003800200 */
.L_x_0:
[----:B------:R-:W-:Y:S06]  /*0370*/  BAR.SYNC.DEFER_BLOCKING 0x0 ;  /* 0x0000000000007b1d */ /* 0x000fec0000010000 */
[----:B------:R-:W-:Y:S05]  /*0380*/  @P0 EXIT ;  /* 0x000000000000094d */ /* 0x000fea0003800000 */
[----:B------:R-:W2:Y:S01]  /*0390*/  LDS R3, [R2] ;  /* 0x0000000002037984 */ /* 0x000ea20000000800 */
[----:B------:R-:W3:Y:S02]  /*03a0*/  LDC.64 R4, c[0x0][0x388] ;  /* 0x0000e200ff047b82 */ /* 0x000ee40000000a00 */
[----:B---3--:R-:W-:-:S05]  /*03b0*/  IMAD.WIDE.U32 R4, R0, 0x4, R4 ;  /* 0x0000000400047825 */ /* 0x008fca00078e0004 */
[----:B--2---:R-:W-:Y:S01]  /*03c0*/  REDG.E.ADD.STRONG.GPU desc[UR6][R4.64], R3 ;  /* 0x000000030400798e */ /* 0x004fe2000c12e106 */
[----:B------:R-:W-:Y:S05]  /*03d0*/  EXIT ;  /* 0x000000000000794d */ /* 0x000fea0003800000 */
.L_x_2:
[----:B------:R-:W-:-:S00]  /*03e0*/  BRA `(.L_x_2) ;  /* 0xfffffffc00fc7947 */ /* 0x000fc0000383ffff */
[----:B------:R-:W-:-:S00]  /*03f0*/  NOP ;  /* 0x0000000000007918 */ /* 0x000fc00000000000 */
        /* <DEDUP_REMOVED lines=8> */
.L_x_3:


//--------------------- .nv.shared._Z8calcHistPiS_iii --------------------------
	.section	.nv.shared._Z8calcHistPiS_iii,"aw",@nobits
	.sectionflags	@""
	.align	16
	.zero		1024


//--------------------- .nv.shared.reserved.0     --------------------------
	.section	.nv.shared.reserved.0,"aw",@nobits
	.weak		__nv_reservedSMEM_offset_0_alias
	.size		__nv_reservedSMEM_offset_0_alias, 0, 64
	.other		__nv_reservedSMEM_offset_0_alias,@"STO_CUDA_RESERVED_SHARED STV_DEFAULT"
__nv_reservedSMEM_offset_0_alias:
	.zero		0
	.zero		64


//--------------------- .nv.constant0._Z8calcHistPiS_iii --------------------------
	.section	.nv.constant0._Z8calcHistPiS_iii,"a",@progbits
	.sectionflags	@""
	.align	4
.nv.constant0._Z8calcHistPiS_iii:
	.zero		924


//--------------------- SYMBOLS --------------------------

	.type		.nv.reservedSmem.offset0,@object
	.size		.nv.reservedSmem.offset0,0x4
	.type		.nv.reservedSmem.cap,@object
	.size		.nv.reservedSmem.cap,0x4
